//
// Generated by NVIDIA NVVM Compiler
//
// Compiler Build ID: CL-36424714
// Cuda compilation tools, release 13.0, V13.0.88
// Based on NVVM 20.0.0
//

.version 9.0
.target sm_100
.address_size 64

	// .globl	_Z12cudaConvolvePfS_Ph
// _ZZ12cudaConvolvePfS_PhE8shmatrix has been demoted
// _ZZ12cudaConvolvePfS_PhE8shkernel has been demoted

.visible .entry _Z12cudaConvolvePfS_Ph(
	.param .u64 .ptr .align 1 _Z12cudaConvolvePfS_Ph_param_0,
	.param .u64 .ptr .align 1 _Z12cudaConvolvePfS_Ph_param_1,
	.param .u64 .ptr .align 1 _Z12cudaConvolvePfS_Ph_param_2
)
{
	.reg .pred 	%p<9>;
	.reg .b16 	%rs<2>;
	.reg .b32 	%r<46>;
	.reg .b32 	%f<117>;
	.reg .b64 	%rd<27>;
	// demoted variable
	.shared .align 4 .b8 _ZZ12cudaConvolvePfS_PhE8shmatrix[576];
	// demoted variable
	.shared .align 4 .b8 _ZZ12cudaConvolvePfS_PhE8shkernel[576];
	ld.param.u64 	%rd4, [_Z12cudaConvolvePfS_Ph_param_0];
	ld.param.u64 	%rd5, [_Z12cudaConvolvePfS_Ph_param_1];
	ld.param.u64 	%rd6, [_Z12cudaConvolvePfS_Ph_param_2];
	mov.u32 	%r1, %tid.y;
	mov.u32 	%r5, %tid.x;
	cvt.u64.u32 	%rd1, %r5;
	mov.u32 	%r6, %tid.z;
	mov.u32 	%r7, %ctaid.z;
	shl.b32 	%r8, %r7, 2;
	add.s32 	%r3, %r8, %r6;
	mov.u32 	%r9, %ctaid.y;
	shl.b32 	%r10, %r9, 2;
	add.s32 	%r11, %r10, %r1;
	cvt.u64.u32 	%rd2, %r11;
	mov.u32 	%r12, %ctaid.x;
	mov.u32 	%r13, %ntid.x;
	mul.lo.s32 	%r14, %r12, %r13;
	cvt.u64.u32 	%rd3, %r14;
	max.u32 	%r15, %r1, %r6;
	setp.gt.u32 	%p1, %r15, 2;
	@%p1 bra 	$L__BB0_2;
	cvt.u32.u64 	%r16, %rd1;
	cvta.to.global.u64 	%rd7, %rd5;
	shl.b32 	%r17, %r1, 2;
	mad.lo.s32 	%r18, %r6, 12, %r16;
	add.s32 	%r19, %r18, %r17;
	mov.u32 	%r20, _ZZ12cudaConvolvePfS_PhE8shkernel;
	mad.lo.s32 	%r21, %r6, 48, %r20;
	shl.b32 	%r22, %r1, 4;
	add.s32 	%r23, %r21, %r22;
	shl.b32 	%r24, %r16, 2;
	add.s32 	%r25, %r23, %r24;
	cvt.u64.u32 	%rd8, %r19;
	mad.lo.s64 	%rd9, %rd3, 36, %rd8;
	shl.b64 	%rd10, %rd9, 2;
	add.s64 	%rd11, %rd7, %rd10;
	ld.global.f32 	%f3, [%rd11];
	st.shared.f32 	[%r25], %f3;
	ld.global.f32 	%f4, [%rd11+144];
	st.shared.f32 	[%r25+144], %f4;
	ld.global.f32 	%f5, [%rd11+288];
	st.shared.f32 	[%r25+288], %f5;
	ld.global.f32 	%f6, [%rd11+432];
	st.shared.f32 	[%r25+432], %f6;
$L__BB0_2:
	cvt.u32.u64 	%r26, %rd2;
	bar.sync 	0;
	max.u32 	%r27, %r3, %r26;
	setp.gt.u32 	%p2, %r27, 8;
	mov.u32 	%r28, _ZZ12cudaConvolvePfS_PhE8shmatrix;
	mad.lo.s32 	%r29, %r6, 96, %r28;
	shl.b32 	%r30, %r1, 4;
	add.s32 	%r4, %r29, %r30;
	@%p2 bra 	$L__BB0_4;
	cvt.u32.u64 	%r35, %rd1;
	mul.wide.u32 	%rd13, %r3, 36;
	shl.b64 	%rd14, %rd2, 2;
	add.s64 	%rd15, %rd14, %rd1;
	add.s64 	%rd16, %rd15, %rd13;
	cvta.to.global.u64 	%rd17, %rd6;
	add.s64 	%rd18, %rd17, %rd16;
	ld.global.u8 	%rs1, [%rd18];
	cvt.rn.f32.u16 	%f7, %rs1;
	shl.b32 	%r36, %r35, 2;
	add.s32 	%r37, %r4, %r36;
	st.shared.f32 	[%r37], %f7;
	bra.uni 	$L__BB0_5;
$L__BB0_4:
	cvt.u32.u64 	%r31, %rd1;
	shl.b32 	%r32, %r31, 2;
	add.s32 	%r33, %r4, %r32;
	mov.b32 	%r34, 0;
	st.shared.u32 	[%r33], %r34;
$L__BB0_5:
	bar.sync 	0;
	or.b32  	%r38, %r1, %r6;
	and.b32  	%r39, %r38, 1020;
	setp.ne.s32 	%p3, %r39, 0;
	mov.f32 	%f116, 0f00000000;
	@%p3 bra 	$L__BB0_7;
	cvt.u32.u64 	%r40, %rd1;
	mov.u32 	%r41, _ZZ12cudaConvolvePfS_PhE8shkernel;
	mad.lo.s32 	%r42, %r40, 144, %r41;
	ld.shared.f32 	%f9, [%r4];
	ld.shared.f32 	%f10, [%r42];
	fma.rn.f32 	%f11, %f9, %f10, 0f00000000;
	ld.shared.f32 	%f12, [%r4+16];
	ld.shared.f32 	%f13, [%r42+16];
	fma.rn.f32 	%f14, %f12, %f13, %f11;
	ld.shared.f32 	%f15, [%r4+32];
	ld.shared.f32 	%f16, [%r42+32];
	fma.rn.f32 	%f17, %f15, %f16, %f14;
	ld.shared.f32 	%f18, [%r4+96];
	ld.shared.f32 	%f19, [%r42+48];
	fma.rn.f32 	%f20, %f18, %f19, %f17;
	ld.shared.f32 	%f21, [%r4+112];
	ld.shared.f32 	%f22, [%r42+64];
	fma.rn.f32 	%f23, %f21, %f22, %f20;
	ld.shared.f32 	%f24, [%r4+128];
	ld.shared.f32 	%f25, [%r42+80];
	fma.rn.f32 	%f26, %f24, %f25, %f23;
	ld.shared.f32 	%f27, [%r4+192];
	ld.shared.f32 	%f28, [%r42+96];
	fma.rn.f32 	%f29, %f27, %f28, %f26;
	ld.shared.f32 	%f30, [%r4+208];
	ld.shared.f32 	%f31, [%r42+112];
	fma.rn.f32 	%f32, %f30, %f31, %f29;
	ld.shared.f32 	%f33, [%r4+224];
	ld.shared.f32 	%f34, [%r42+128];
	fma.rn.f32 	%f35, %f33, %f34, %f32;
	ld.shared.f32 	%f36, [%r4+4];
	ld.shared.f32 	%f37, [%r42+4];
	fma.rn.f32 	%f38, %f36, %f37, %f35;
	ld.shared.f32 	%f39, [%r4+20];
	ld.shared.f32 	%f40, [%r42+20];
	fma.rn.f32 	%f41, %f39, %f40, %f38;
	ld.shared.f32 	%f42, [%r4+36];
	ld.shared.f32 	%f43, [%r42+36];
	fma.rn.f32 	%f44, %f42, %f43, %f41;
	ld.shared.f32 	%f45, [%r4+100];
	ld.shared.f32 	%f46, [%r42+52];
	fma.rn.f32 	%f47, %f45, %f46, %f44;
	ld.shared.f32 	%f48, [%r4+116];
	ld.shared.f32 	%f49, [%r42+68];
	fma.rn.f32 	%f50, %f48, %f49, %f47;
	ld.shared.f32 	%f51, [%r4+132];
	ld.shared.f32 	%f52, [%r42+84];
	fma.rn.f32 	%f53, %f51, %f52, %f50;
	ld.shared.f32 	%f54, [%r4+196];
	ld.shared.f32 	%f55, [%r42+100];
	fma.rn.f32 	%f56, %f54, %f55, %f53;
	ld.shared.f32 	%f57, [%r4+212];
	ld.shared.f32 	%f58, [%r42+116];
	fma.rn.f32 	%f59, %f57, %f58, %f56;
	ld.shared.f32 	%f60, [%r4+228];
	ld.shared.f32 	%f61, [%r42+132];
	fma.rn.f32 	%f62, %f60, %f61, %f59;
	ld.shared.f32 	%f63, [%r4+8];
	ld.shared.f32 	%f64, [%r42+8];
	fma.rn.f32 	%f65, %f63, %f64, %f62;
	ld.shared.f32 	%f66, [%r4+24];
	ld.shared.f32 	%f67, [%r42+24];
	fma.rn.f32 	%f68, %f66, %f67, %f65;
	ld.shared.f32 	%f69, [%r4+40];
	ld.shared.f32 	%f70, [%r42+40];
	fma.rn.f32 	%f71, %f69, %f70, %f68;
	ld.shared.f32 	%f72, [%r4+104];
	ld.shared.f32 	%f73, [%r42+56];
	fma.rn.f32 	%f74, %f72, %f73, %f71;
	ld.shared.f32 	%f75, [%r4+120];
	ld.shared.f32 	%f76, [%r42+72];
	fma.rn.f32 	%f77, %f75, %f76, %f74;
	ld.shared.f32 	%f78, [%r4+136];
	ld.shared.f32 	%f79, [%r42+88];
	fma.rn.f32 	%f80, %f78, %f79, %f77;
	ld.shared.f32 	%f81, [%r4+200];
	ld.shared.f32 	%f82, [%r42+104];
	fma.rn.f32 	%f83, %f81, %f82, %f80;
	ld.shared.f32 	%f84, [%r4+216];
	ld.shared.f32 	%f85, [%r42+120];
	fma.rn.f32 	%f86, %f84, %f85, %f83;
	ld.shared.f32 	%f87, [%r4+232];
	ld.shared.f32 	%f88, [%r42+136];
	fma.rn.f32 	%f89, %f87, %f88, %f86;
	ld.shared.f32 	%f90, [%r4+12];
	ld.shared.f32 	%f91, [%r42+12];
	fma.rn.f32 	%f92, %f90, %f91, %f89;
	ld.shared.f32 	%f93, [%r4+28];
	ld.shared.f32 	%f94, [%r42+28];
	fma.rn.f32 	%f95, %f93, %f94, %f92;
	ld.shared.f32 	%f96, [%r4+44];
	ld.shared.f32 	%f97, [%r42+44];
	fma.rn.f32 	%f98, %f96, %f97, %f95;
	ld.shared.f32 	%f99, [%r4+108];
	ld.shared.f32 	%f100, [%r42+60];
	fma.rn.f32 	%f101, %f99, %f100, %f98;
	ld.shared.f32 	%f102, [%r4+124];
	ld.shared.f32 	%f103, [%r42+76];
	fma.rn.f32 	%f104, %f102, %f103, %f101;
	ld.shared.f32 	%f105, [%r4+140];
	ld.shared.f32 	%f106, [%r42+92];
	fma.rn.f32 	%f107, %f105, %f106, %f104;
	ld.shared.f32 	%f108, [%r4+204];
	ld.shared.f32 	%f109, [%r42+108];
	fma.rn.f32 	%f110, %f108, %f109, %f107;
	ld.shared.f32 	%f111, [%r4+220];
	ld.shared.f32 	%f112, [%r42+124];
	fma.rn.f32 	%f113, %f111, %f112, %f110;
	ld.shared.f32 	%f114, [%r4+236];
	ld.shared.f32 	%f115, [%r42+140];
	fma.rn.f32 	%f116, %f114, %f115, %f113;
$L__BB0_7:
	bar.sync 	0;
	setp.gt.u32 	%p4, %r27, 6;
	setp.gt.u32 	%p5, %r1, 3;
	or.pred  	%p6, %p4, %p5;
	setp.gt.u32 	%p7, %r6, 3;
	or.pred  	%p8, %p6, %p7;
	@%p8 bra 	$L__BB0_9;
	add.s64 	%rd20, %rd3, %rd1;
	mul.wide.u32 	%rd21, %r3, 7;
	add.s64 	%rd22, %rd21, %rd2;
	mad.lo.s64 	%rd23, %rd20, 49, %rd22;
	cvta.to.global.u64 	%rd24, %rd4;
	shl.b64 	%rd25, %rd23, 2;
	add.s64 	%rd26, %rd24, %rd25;
	st.global.f32 	[%rd26], %f116;
$L__BB0_9:
	ret;

}


// ===== COMPILED SASS (sm_100) =====

	.target	sm_100

	.elftype	@"ET_EXEC"


//--------------------- .note.nv.tkinfo           --------------------------
	.section	.note.nv.tkinfo,"",@"SHT_NOTE"
	.sectionflags	@"SHF_NOTE_NV_TKINFO"
	.tkinfo
        /*0018*/ 	.word	0x00000002
        /*0030*/ 	.string	""
        /*0030*/ 	.string	"ptxas"
        /*0030*/ 	.string	"Cuda compilation tools, release 13.0, V13.0.88"
        /*0030*/ 	.string	"Build cuda_13.0.r13.0/compiler.36424714_0"
        /*0030*/ 	.string	"-arch sm_100 -m 64 "



//--------------------- .note.nv.cuinfo           --------------------------
	.section	.note.nv.cuinfo,"",@"SHT_NOTE"
	.sectionflags	@"SHF_NOTE_NV_CUINFO"
        /*0018*/ 	.short	0x0002
        /*001a*/ 	.short	0x0064
        /*001c*/ 	.short	0x0082
	.zero		2


//--------------------- .nv.info                  --------------------------
	.section	.nv.info,"",@"SHT_CUDA_INFO"
	.align	4


	//----- nvinfo : EIATTR_REGCOUNT
	.align		4
        /*0000*/ 	.byte	0x04, 0x2f
        /*0002*/ 	.short	(.L_1 - .L_0)
	.align		4
.L_0:
        /*0004*/ 	.word	index@(_Z12cudaConvolvePfS_Ph)
        /*0008*/ 	.word	0x00000050


	//----- nvinfo : EIATTR_FRAME_SIZE
	.align		4
.L_1:
        /*000c*/ 	.byte	0x04, 0x11
        /*000e*/ 	.short	(.L_3 - .L_2)
	.align		4
.L_2:
        /*0010*/ 	.word	index@(_Z12cudaConvolvePfS_Ph)
        /*0014*/ 	.word	0x00000000


	//----- nvinfo : EIATTR_MIN_STACK_SIZE
	.align		4
.L_3:
        /*0018*/ 	.byte	0x04, 0x12
        /*001a*/ 	.short	(.L_5 - .L_4)
	.align		4
.L_4:
        /*001c*/ 	.word	index@(_Z12cudaConvolvePfS_Ph)
        /*0020*/ 	.word	0x00000000
.L_5:


//--------------------- .nv.compat                --------------------------
	.section	.nv.compat,"",@"SHT_CUDA_COMPAT_INFO"
	.align	4
        /*0000*/ 	.byte	0x02, 0x09, 0x00, 0x00, 0x02, 0x02, 0x01, 0x00, 0x02, 0x05, 0x05, 0x00, 0x03, 0x07, 0x01, 0x01
        /*0010*/ 	.byte	0x02, 0x03, 0x00, 0x00, 0x02, 0x06, 0x01, 0x00, 0x04, 0x0b, 0x08, 0x00, 0x09, 0x00, 0x00, 0x00
        /*0020*/ 	.byte	0x00, 0x00, 0x00, 0x00


//--------------------- .nv.info._Z12cudaConvolvePfS_Ph --------------------------
	.section	.nv.info._Z12cudaConvolvePfS_Ph,"",@"SHT_CUDA_INFO"
	.sectionflags	@""
	.align	4


	//----- nvinfo : EIATTR_CUDA_API_VERSION
	.align		4
        /*0000*/ 	.byte	0x04, 0x37
        /*0002*/ 	.short	(.L_7 - .L_6)
.L_6:
        /*0004*/ 	.word	0x00000082


	//----- nvinfo : EIATTR_KPARAM_INFO
	.align		4
.L_7:
        /*0008*/ 	.byte	0x04, 0x17
        /*000a*/ 	.short	(.L_9 - .L_8)
.L_8:
        /*000c*/ 	.word	0x00000000
        /*0010*/ 	.short	0x0002
        /*0012*/ 	.short	0x0010
        /*0014*/ 	.byte	0x00, 0xf5, 0x21, 0x00


	//----- nvinfo : EIATTR_KPARAM_INFO
	.align		4
.L_9:
        /*0018*/ 	.byte	0x04, 0x17
        /*001a*/ 	.short	(.L_11 - .L_10)
.L_10:
        /*001c*/ 	.word	0x00000000
        /*0020*/ 	.short	0x0001
        /*0022*/ 	.short	0x0008
        /*0024*/ 	.byte	0x00, 0xf5, 0x21, 0x00


	//----- nvinfo : EIATTR_KPARAM_INFO
	.align		4
.L_11:
        /*0028*/ 	.byte	0x04, 0x17
        /*002a*/ 	.short	(.L_13 - .L_12)
.L_12:
        /*002c*/ 	.word	0x00000000
        /*0030*/ 	.short	0x0000
        /*0032*/ 	.short	0x0000
        /*0034*/ 	.byte	0x00, 0xf5, 0x21, 0x00


	//----- nvinfo : EIATTR_SPARSE_MMA_MASK
	.align		4
.L_13:
        /*0038*/ 	.byte	0x03, 0x50
        /*003a*/ 	.short	0x0000


	//----- nvinfo : EIATTR_MAXREG_COUNT
	.align		4
        /*003c*/ 	.byte	0x03, 0x1b
        /*003e*/ 	.short	0x00ff


	//----- nvinfo : EIATTR_NUM_BARRIERS
	.align		4
        /*0040*/ 	.byte	0x02, 0x4c
        /*0042*/ 	.byte	0x01
	.zero		1


	//----- nvinfo : EIATTR_MERCURY_ISA_VERSION
	.align		4
        /*0044*/ 	.byte	0x03, 0x5f
        /*0046*/ 	.short	0x0101


	//----- nvinfo : EIATTR_VRC_CTA_INIT_COUNT
	.align		4
        /*0048*/ 	.byte	0x02, 0x4a
	.zero		1
	.zero		1


	//----- nvinfo : EIATTR_EXIT_INSTR_OFFSETS
	.align		4
        /*004c*/ 	.byte	0x04, 0x1c
        /*004e*/ 	.short	(.L_15 - .L_14)


	//   ....[0]....
.L_14:
        /*0050*/ 	.word	0x00000800


	//   ....[1]....
        /*0054*/ 	.word	0x000008d0


	//----- nvinfo : EIATTR_CRS_STACK_SIZE
	.align		4
.L_15:
        /*0058*/ 	.byte	0x04, 0x1e
        /*005a*/ 	.short	(.L_17 - .L_16)
.L_16:
        /*005c*/ 	.word	0x00000000


	//----- nvinfo : EIATTR_CBANK_PARAM_SIZE
	.align		4
.L_17:
        /*0060*/ 	.byte	0x03, 0x19
        /*0062*/ 	.short	0x0018


	//----- nvinfo : EIATTR_PARAM_CBANK
	.align		4
        /*0064*/ 	.byte	0x04, 0x0a
        /*0066*/ 	.short	(.L_19 - .L_18)
	.align		4
.L_18:
        /*0068*/ 	.word	index@(.nv.constant0._Z12cudaConvolvePfS_Ph)
        /*006c*/ 	.short	0x0380
        /*006e*/ 	.short	0x0018


	//----- nvinfo : EIATTR_SW_WAR
	.align		4
.L_19:
        /*0070*/ 	.byte	0x04, 0x36
        /*0072*/ 	.short	(.L_21 - .L_20)
.L_20:
        /*0074*/ 	.word	0x00000008
.L_21:


//--------------------- .nv.callgraph             --------------------------
	.section	.nv.callgraph,"",@"SHT_CUDA_CALLGRAPH"
	.align	4
	.sectionentsize	8
	.align		4
        /*0000*/ 	.word	0x00000000
	.align		4
        /*0004*/ 	.word	0xffffffff
	.align		4
        /*0008*/ 	.word	0x00000000
	.align		4
        /*000c*/ 	.word	0xfffffffe
	.align		4
        /*0010*/ 	.word	0x00000000
	.align		4
        /*0014*/ 	.word	0xfffffffd
	.align		4
        /*0018*/ 	.word	0x00000000
	.align		4
        /*001c*/ 	.word	0xfffffffc


//--------------------- .text._Z12cudaConvolvePfS_Ph --------------------------
	.section	.text._Z12cudaConvolvePfS_Ph,"ax",@progbits
	.align	128
        .global         _Z12cudaConvolvePfS_Ph
        .type           _Z12cudaConvolvePfS_Ph,@function
        .size           _Z12cudaConvolvePfS_Ph,(.L_x_5 - _Z12cudaConvolvePfS_Ph)
        .other          _Z12cudaConvolvePfS_Ph,@"STO_CUDA_ENTRY STV_DEFAULT"
_Z12cudaConvolvePfS_Ph:
.text._Z12cudaConvolvePfS_Ph:
[----:B------:R-:W-:Y:S01]  /*0000*/  LDC R1, c[0x0][0x37c] ;  /* 0x0000df00ff017b82 */ /* 0x000fe20000000800 */
[----:B------:R-:W0:Y:S07]  /*0010*/  S2R R18, SR_TID.Y ;  /* 0x0000000000127919 */ /* 0x000e2e0000002200 */
[----:B------:R-:W1:Y:S01]  /*0020*/  S2UR UR4, SR_CTAID.X ;  /* 0x00000000000479c3 */ /* 0x000e620000002500 */
[----:B------:R-:W2:Y:S01]  /*0030*/  LDCU.64 UR6, c[0x0][0x358] ;  /* 0x00006b00ff0677ac */ /* 0x000ea20008000a00 */
[----:B------:R-:W-:Y:S01]  /*0040*/  BSSY.RECONVERGENT B0, `(.L_x_0) ;  /* 0x000002c000007945 */ /* 0x000fe20003800200 */
[----:B------:R-:W3:Y:S01]  /*0050*/  S2R R22, SR_TID.Z ;  /* 0x0000000000167919 */ /* 0x000ee20000002300 */
[----:B------:R-:W3:Y:S04]  /*0060*/  S2R R3, SR_CTAID.Z ;  /* 0x0000000000037919 */ /* 0x000ee80000002700 */
[----:B------:R-:W1:Y:S01]  /*0070*/  LDC R0, c[0x0][0x360] ;  /* 0x0000d800ff007b82 */ /* 0x000e620000000800 */
[----:B------:R-:W4:Y:S01]  /*0080*/  S2R R77, SR_CTAID.Y ;  /* 0x00000000004d7919 */ /* 0x000f220000002600 */
[----:B------:R-:W5:Y:S01]  /*0090*/  S2R R11, SR_TID.X ;  /* 0x00000000000b7919 */ /* 0x000f620000002100 */
[----:B-1----:R-:W-:Y:S01]  /*00a0*/  IMAD R0, R0, UR4, RZ ;  /* 0x0000000400007c24 */ /* 0x002fe2000f8e02ff */
[----:B---3--:R-:W-:-:S02]  /*00b0*/  LEA R2, R3, R22, 0x2 ;  /* 0x0000001603027211 */ /* 0x008fc400078e10ff */
[----:B0-----:R-:W-:Y:S02]  /*00c0*/  VIMNMX.U32 R3, PT, PT, R18, R22, !PT ;  /* 0x0000001612037248 */ /* 0x001fe40007fe0000 */
[----:B----4-:R-:W-:-:S04]  /*00d0*/  LEA R76, R77, R18, 0x2 ;  /* 0x000000124d4c7211 */ /* 0x010fc800078e10ff */
[----:B------:R-:W-:-:S04]  /*00e0*/  VIMNMX.U32 R13, PT, PT, R2, R76, !PT ;  /* 0x0000004c020d7248 */ /* 0x000fc80007fe0000 */
[----:B------:R-:W-:-:S13]  /*00f0*/  ISETP.GT.U32.AND P1, PT, R13, 0x8, PT ;  /* 0x000000080d00780c */ /* 0x000fda0003f24070 */
[----:B------:R-:W0:Y:S01]  /*0100*/  @!P1 LDC.64 R8, c[0x0][0x390] ;  /* 0x0000e400ff089b82 */ /* 0x000e220000000a00 */
[----:B-----5:R-:W-:-:S04]  /*0110*/  @!P1 LEA R4, P0, R76, R11, 0x2 ;  /* 0x0000000b4c049211 */ /* 0x020fc800078010ff */
[----:B------:R-:W-:Y:S02]  /*0120*/  @!P1 LEA.HI.X R5, R76, RZ, RZ, 0x2, P0 ;  /* 0x000000ff4c059211 */ /* 0x000fe400000f14ff */
[----:B------:R-:W-:Y:S01]  /*0130*/  ISETP.GT.U32.AND P0, PT, R3, 0x2, PT ;  /* 0x000000020300780c */ /* 0x000fe20003f04070 */
[----:B------:R-:W-:-:S03]  /*0140*/  @!P1 IMAD.WIDE.U32 R4, R2, 0x24, R4 ;  /* 0x0000002402049825 */ /* 0x000fc600078e0004 */
[----:B0-----:R-:W-:-:S04]  /*0150*/  @!P1 IADD3 R8, P2, PT, R4, R8, RZ ;  /* 0x0000000804089210 */ /* 0x001fc80007f5e0ff */
[----:B------:R-:W-:-:S05]  /*0160*/  @!P1 IADD3.X R9, PT, PT, R5, R9, RZ, P2, !PT ;  /* 0x0000000905099210 */ /* 0x000fca00017fe4ff */
[----:B--2---:R-:W-:Y:S05]  /*0170*/  @P0 BRA `(.L_x_1) ;  /* 0x0000000000600947 */ /* 0x004fea0003800000 */
[----:B------:R-:W0:Y:S01]  /*0180*/  LDCU.64 UR8, c[0x0][0x388] ;  /* 0x00007100ff0877ac */ /* 0x000e220008000a00 */
[----:B------:R-:W-:Y:S02]  /*0190*/  IMAD R6, R22, 0xc, R11 ;  /* 0x0000000c16067824 */ /* 0x000fe400078e020b */
[----:B------:R-:W-:Y:S01]  /*01a0*/  HFMA2 R7, -RZ, RZ, 0, 0 ;  /* 0x00000000ff077431 */ /* 0x000fe200000001ff */
[----:B------:R-:W-:Y:S02]  /*01b0*/  UMOV UR4, URZ ;  /* 0x000000ff00047c82 */ /* 0x000fe40008000000 */
[----:B------:R-:W-:-:S05]  /*01c0*/  LEA R6, R18, R6, 0x2 ;  /* 0x0000000612067211 */ /* 0x000fca00078e10ff */
[----:B------:R-:W-:-:S05]  /*01d0*/  IMAD.WIDE.U32 R6, R0, 0x24, R6 ;  /* 0x0000002400067825 */ /* 0x000fca00078e0006 */
[----:B------:R-:W-:Y:S02]  /*01e0*/  IADD3 R3, PT, PT, R7, UR4, RZ ;  /* 0x0000000407037c10 */ /* 0x000fe4000fffe0ff */
[----:B0-----:R-:W-:-:S04]  /*01f0*/  LEA R4, P0, R6, UR8, 0x2 ;  /* 0x0000000806047c11 */ /* 0x001fc8000f8010ff */
[----:B------:R-:W-:-:S05]  /*0200*/  LEA.HI.X R5, R6, UR9, R3, 0x2, P0 ;  /* 0x0000000906057c11 */ /* 0x000fca00080f1403 */
[----:B------:R-:W2:Y:S04]  /*0210*/  LDG.E R6, desc[UR6][R4.64] ;  /* 0x0000000604067981 */ /* 0x000ea8000c1e1900 */
[----:B------:R-:W3:Y:S04]  /*0220*/  LDG.E R10, desc[UR6][R4.64+0x90] ;  /* 0x00009006040a7981 */ /* 0x000ee8000c1e1900 */
[----:B------:R-:W4:Y:S04]  /*0230*/  LDG.E R12, desc[UR6][R4.64+0x120] ;  /* 0x00012006040c7981 */ /* 0x000f28000c1e1900 */
[----:B------:R-:W5:Y:S01]  /*0240*/  LDG.E R14, desc[UR6][R4.64+0x1b0] ;  /* 0x0001b006040e7981 */ /* 0x000f62000c1e1900 */
[----:B------:R-:W-:Y:S01]  /*0250*/  MOV R3, 0x400 ;  /* 0x0000040000037802 */ /* 0x000fe20000000f00 */
[----:B------:R-:W0:Y:S03]  /*0260*/  S2R R16, SR_CgaCtaId ;  /* 0x0000000000107919 */ /* 0x000e260000008800 */
[----:B------:R-:W-:-:S04]  /*0270*/  IADD3 R3, PT, PT, R3, 0x240, RZ ;  /* 0x0000024003037810 */ /* 0x000fc80007ffe0ff */
[----:B0-----:R-:W-:-:S05]  /*0280*/  LEA R3, R16, R3, 0x18 ;  /* 0x0000000310037211 */ /* 0x001fca00078ec0ff */
[----:B------:R-:W-:-:S05]  /*0290*/  IMAD R3, R22, 0x30, R3 ;  /* 0x0000003016037824 */ /* 0x000fca00078e0203 */
[----:B------:R-:W-:-:S04]  /*02a0*/  LEA R3, R18, R3, 0x4 ;  /* 0x0000000312037211 */ /* 0x000fc800078e20ff */
[----:B------:R-:W-:-:S05]  /*02b0*/  LEA R3, R11, R3, 0x2 ;  /* 0x000000030b037211 */ /* 0x000fca00078e10ff */
[----:B--2---:R0:W-:Y:S04]  /*02c0*/  STS [R3], R6 ;  /* 0x0000000603007388 */ /* 0x0041e80000000800 */
[----:B---3--:R0:W-:Y:S04]  /*02d0*/  STS [R3+0x90], R10 ;  /* 0x0000900a03007388 */ /* 0x0081e80000000800 */
[----:B----4-:R0:W-:Y:S04]  /*02e0*/  STS [R3+0x120], R12 ;  /* 0x0001200c03007388 */ /* 0x0101e80000000800 */
[----:B-----5:R0:W-:Y:S02]  /*02f0*/  STS [R3+0x1b0], R14 ;  /* 0x0001b00e03007388 */ /* 0x0201e40000000800 */
.L_x_1:
[----:B------:R-:W-:Y:S05]  /*0300*/  BSYNC.RECONVERGENT B0 ;  /* 0x0000000000007941 */ /* 0x000fea0003800200 */
.L_x_0:
[----:B------:R-:W-:Y:S06]  /*0310*/  BAR.SYNC.DEFER_BLOCKING 0x0 ;  /* 0x0000000000007b1d */ /* 0x000fec0000010000 */
[----:B------:R-:W2:Y:S01]  /*0320*/  @!P1 LDG.E.U8 R8, desc[UR6][R8.64] ;  /* 0x0000000608089981 */ /* 0x000ea2000c1e1100 */
[----:B------:R-:W-:Y:S01]  /*0330*/  MOV R4, 0x400 ;  /* 0x0000040000047802 */ /* 0x000fe20000000f00 */
[----:B------:R-:W-:Y:S01]  /*0340*/  BSSY.RECONVERGENT B0, `(.L_x_2) ;  /* 0x000004a000007945 */ /* 0x000fe20003800200 */
[----:B------:R-:W-:Y:S01]  /*0350*/  LOP3.LUT P2, RZ, R18, 0x3fc, R22, 0xc8, !PT ;  /* 0x000003fc12ff7812 */ /* 0x000fe2000784c816 */
[----:B------:R-:W1:Y:S01]  /*0360*/  S2R R5, SR_CgaCtaId ;  /* 0x0000000000057919 */ /* 0x000e620000008800 */
[----:B------:R-:W-:Y:S01]  /*0370*/  HFMA2 R23, -RZ, RZ, 0, 0 ;  /* 0x00000000ff177431 */ /* 0x000fe200000001ff */
[----:B0-----:R-:W0:Y:S01]  /*0380*/  S2R R6, SR_TID.Y ;  /* 0x0000000000067919 */ /* 0x001e220000002200 */
[----:B-1----:R-:W-:-:S02]  /*0390*/  LEA R3, R5, R4, 0x18 ;  /* 0x0000000405037211 */ /* 0x002fc400078ec0ff */
[----:B0-----:R-:W-:-:S03]  /*03a0*/  ISETP.GT.U32.AND P0, PT, R6, 0x3, PT ;  /* 0x000000030600780c */ /* 0x001fc60003f04070 */
[----:B------:R-:W-:Y:S01]  /*03b0*/  IMAD R3, R22, 0x60, R3 ;  /* 0x0000006016037824 */ /* 0x000fe200078e0203 */
[----:B------:R-:W-:-:S04]  /*03c0*/  ISETP.GT.U32.OR P0, PT, R13, 0x6, P0 ;  /* 0x000000060d00780c */ /* 0x000fc80000704470 */
[----:B------:R-:W-:Y:S02]  /*03d0*/  LEA R20, R18, R3, 0x4 ;  /* 0x0000000312147211 */ /* 0x000fe400078e20ff */
[----:B------:R-:W-:Y:S02]  /*03e0*/  ISETP.GT.U32.OR P0, PT, R22, 0x3, P0 ;  /* 0x000000031600780c */ /* 0x000fe40000704470 */
[----:B------:R-:W-:Y:S02]  /*03f0*/  LEA R3, R11, R20, 0x2 ;  /* 0x000000140b037211 */ /* 0x000fe400078e10ff */
[----:B--2---:R-:W-:-:S05]  /*0400*/  @!P1 I2FP.F32.U32 R8, R8 ;  /* 0x0000000800089245 */ /* 0x004fca0000201000 */
[----:B------:R0:W-:Y:S04]  /*0410*/  @!P1 STS [R3], R8 ;  /* 0x0000000803009388 */ /* 0x0001e80000000800 */
[----:B------:R0:W-:Y:S01]  /*0420*/  @P1 STS [R3], RZ ;  /* 0x000000ff03001388 */ /* 0x0001e20000000800 */
[----:B------:R-:W-:Y:S06]  /*0430*/  BAR.SYNC.DEFER_BLOCKING 0x0 ;  /* 0x0000000000007b1d */ /* 0x000fec0000010000 */
[----:B------:R-:W-:Y:S05]  /*0440*/  @P2 BRA `(.L_x_3) ;  /* 0x0000000000e42947 */ /* 0x000fea0003800000 */
[----:B------:R-:W-:Y:S01]  /*0450*/  IADD3 R4, PT, PT, R4, 0x240, RZ ;  /* 0x0000024004047810 */ /* 0x000fe20007ffe0ff */
[----:B------:R-:W-:Y:S03]  /*0460*/  LDS.128 R72, [R20] ;  /* 0x0000000014487984 */ /* 0x000fe60000000c00 */
[----:B------:R-:W-:Y:S01]  /*0470*/  LEA R4, R5, R4, 0x18 ;  /* 0x0000000405047211 */ /* 0x000fe200078ec0ff */
[----:B------:R-:W-:Y:S04]  /*0480*/  LDS.128 R28, [R20+0x10] ;  /* 0x00001000141c7984 */ /* 0x000fe80000000c00 */
[----:B------:R-:W-:Y:S01]  /*0490*/  IMAD R24, R11, 0x90, R4 ;  /* 0x000000900b187824 */ /* 0x000fe200078e0204 */
[----:B------:R-:W-:Y:S04]  /*04a0*/  LDS.128 R36, [R20+0x20] ;  /* 0x0000200014247984 */ /* 0x000fe80000000c00 */
[----:B------:R-:W1:Y:S04]  /*04b0*/  LDS.128 R68, [R24] ;  /* 0x0000000018447984 */ /* 0x000e680000000c00 */
[----:B------:R-:W2:Y:S04]  /*04c0*/  LDS.128 R32, [R24+0x10] ;  /* 0x0000100018207984 */ /* 0x000ea80000000c00 */
[----:B------:R-:W3:Y:S04]  /*04d0*/  LDS.128 R40, [R24+0x20] ;  /* 0x0000200018287984 */ /* 0x000ee80000000c00 */
[----:B------:R-:W-:Y:S04]  /*04e0*/  LDS.128 R44, [R20+0x60] ;  /* 0x00006000142c7984 */ /* 0x000fe80000000c00 */
[----:B------:R-:W4:Y:S04]  /*04f0*/  LDS.128 R48, [R24+0x30] ;  /* 0x0000300018307984 */ /* 0x000f280000000c00 */
[----:B------:R-:W-:Y:S04]  /*0500*/  LDS.128 R52, [R20+0x70] ;  /* 0x0000700014347984 */ /* 0x000fe80000000c00 */
[----:B------:R-:W5:Y:S04]  /*0510*/  LDS.128 R56, [R24+0x40] ;  /* 0x0000400018387984 */ /* 0x000f680000000c00 */
[----:B------:R-:W-:Y:S04]  /*0520*/  LDS.128 R60, [R20+0x80] ;  /* 0x00008000143c7984 */ /* 0x000fe80000000c00 */
[----:B------:R-:W5:Y:S04]  /*0530*/  LDS.128 R64, [R24+0x50] ;  /* 0x0000500018407984 */ /* 0x000f680000000c00 */
[----:B------:R-:W-:Y:S04]  /*0540*/  LDS.128 R4, [R20+0xc0] ;  /* 0x0000c00014047984 */ /* 0x000fe80000000c00 */
[----:B0-----:R-:W0:Y:S01]  /*0550*/  LDS.128 R8, [R24+0x60] ;  /* 0x0000600018087984 */ /* 0x001e220000000c00 */
[----:B-1----:R-:W-:-:S03]  /*0560*/  FFMA R3, R72, R68, RZ ;  /* 0x0000004448037223 */ /* 0x002fc600000000ff */
[----:B------:R-:W-:Y:S01]  /*0570*/  LDS.128 R12, [R20+0xd0] ;  /* 0x0000d000140c7984 */ /* 0x000fe20000000c00 */
[----:B--2---:R-:W-:-:S03]  /*0580*/  FFMA R3, R28, R32, R3 ;  /* 0x000000201c037223 */ /* 0x004fc60000000003 */
[----:B------:R-:W1:Y:S01]  /*0590*/  LDS.128 R16, [R24+0x70] ;  /* 0x0000700018107984 */ /* 0x000e620000000c00 */
[----:B---3--:R-:W-:-:S03]  /*05a0*/  FFMA R3, R36, R40, R3 ;  /* 0x0000002824037223 */ /* 0x008fc60000000003 */
[----:B------:R-:W-:Y:S04]  /*05b0*/  LDS.128 R20, [R20+0xe0] ;  /* 0x0000e00014147984 */ /* 0x000fe80000000c00 */
[----:B------:R-:W2:Y:S01]  /*05c0*/  LDS.128 R24, [R24+0x80] ;  /* 0x0000800018187984 */ /* 0x000ea20000000c00 */
[----:B----4-:R-:W-:-:S04]  /*05d0*/  FFMA R3, R44, R48, R3 ;  /* 0x000000302c037223 */ /* 0x010fc80000000003 */
[----:B-----5:R-:W-:-:S04]  /*05e0*/  FFMA R3, R52, R56, R3 ;  /* 0x0000003834037223 */ /* 0x020fc80000000003 */
[----:B------:R-:W-:-:S04]  /*05f0*/  FFMA R3, R60, R64, R3 ;  /* 0x000000403c037223 */ /* 0x000fc80000000003 */
[----:B0-----:R-:W-:-:S04]  /*0600*/  FFMA R3, R4, R8, R3 ;  /* 0x0000000804037223 */ /* 0x001fc80000000003 */
[----:B-1----:R-:W-:-:S04]  /*0610*/  FFMA R3, R12, R16, R3 ;  /* 0x000000100c037223 */ /* 0x002fc80000000003 */
[----:B--2---:R-:W-:-:S04]  /*0620*/  FFMA R4, R20, R24, R3 ;  /* 0x0000001814047223 */ /* 0x004fc80000000003 */
[----:B------:R-:W-:-:S04]  /*0630*/  FFMA R4, R73, R69, R4 ;  /* 0x0000004549047223 */ /* 0x000fc80000000004 */
        /* <DEDUP_REMOVED lines=25> */
[----:B------:R-:W-:-:S07]  /*07d0*/  FFMA R23, R23, R27, R22 ;  /* 0x0000001b17177223 */ /* 0x000fce0000000016 */
.L_x_3:
[----:B------:R-:W-:Y:S05]  /*07e0*/  BSYNC.RECONVERGENT B0 ;  /* 0x0000000000007941 */ /* 0x000fea0003800200 */
.L_x_2:
[----:B------:R-:W-:Y:S06]  /*07f0*/  BAR.SYNC.DEFER_BLOCKING 0x0 ;  /* 0x0000000000007b1d */ /* 0x000fec0000010000 */
[----:B------:R-:W-:Y:S05]  /*0800*/  @P0 EXIT ;  /* 0x000000000000094d */ /* 0x000fea0003800000 */
[----:B------:R-:W1:Y:S01]  /*0810*/  S2R R5, SR_TID.X ;  /* 0x0000000000057919 */ /* 0x000e620000002100 */
[----:B------:R-:W2:Y:S01]  /*0820*/  LDCU.64 UR4, c[0x0][0x380] ;  /* 0x00007000ff0477ac */ /* 0x000ea20008000a00 */
[----:B------:R-:W-:-:S03]  /*0830*/  MOV R77, RZ ;  /* 0x000000ff004d7202 */ /* 0x000fc60000000f00 */
[----:B0-----:R-:W-:Y:S01]  /*0840*/  IMAD.WIDE.U32 R2, R2, 0x7, R76 ;  /* 0x0000000702027825 */ /* 0x001fe200078e004c */
[----:B-1----:R-:W-:-:S04]  /*0850*/  IADD3 R5, P0, PT, R0, R5, RZ ;  /* 0x0000000500057210 */ /* 0x002fc80007f1e0ff */
[----:B------:R-:W-:Y:S01]  /*0860*/  IADD3.X R0, PT, PT, RZ, RZ, RZ, P0, !PT ;  /* 0x000000ffff007210 */ /* 0x000fe200007fe4ff */
[----:B------:R-:W-:-:S04]  /*0870*/  IMAD.WIDE.U32 R2, R5, 0x31, R2 ;  /* 0x0000003105027825 */ /* 0x000fc800078e0002 */
[----:B------:R-:W-:Y:S01]  /*0880*/  IMAD R5, R0, 0x31, RZ ;  /* 0x0000003100057824 */ /* 0x000fe200078e02ff */
[----:B--2---:R-:W-:-:S04]  /*0890*/  LEA R4, P0, R2, UR4, 0x2 ;  /* 0x0000000402047c11 */ /* 0x004fc8000f8010ff */
[----:B------:R-:W-:-:S04]  /*08a0*/  IADD3 R3, PT, PT, R3, R5, RZ ;  /* 0x0000000503037210 */ /* 0x000fc80007ffe0ff */
[----:B------:R-:W-:-:S05]  /*08b0*/  LEA.HI.X R5, R2, UR5, R3, 0x2, P0 ;  /* 0x0000000502057c11 */ /* 0x000fca00080f1403 */
[----:B------:R-:W-:Y:S01]  /*08c0*/  STG.E desc[UR6][R4.64], R23 ;  /* 0x0000001704007986 */ /* 0x000fe2000c101906 */
[----:B------:R-:W-:Y:S05]  /*08d0*/  EXIT ;  /* 0x000000000000794d */ /* 0x000fea0003800000 */
.L_x_4:
[----:B------:R-:W-:-:S00]  /*08e0*/  BRA `(.L_x_4) ;  /* 0xfffffffc00fc7947 */ /* 0x000fc0000383ffff */
[----:B------:R-:W-:-:S00]  /*08f0*/  NOP ;  /* 0x0000000000007918 */ /* 0x000fc00000000000 */
        /* <DEDUP_REMOVED lines=8> */
.L_x_5:


//--------------------- .nv.shared._Z12cudaConvolvePfS_Ph --------------------------
	.section	.nv.shared._Z12cudaConvolvePfS_Ph,"aw",@nobits
	.sectionflags	@""
	.align	4
.nv.shared._Z12cudaConvolvePfS_Ph:
	.zero		2176


//--------------------- .nv.shared.reserved.0     --------------------------
	.section	.nv.shared.reserved.0,"aw",@nobits
	.weak		__nv_reservedSMEM_offset_0_alias
	.size		__nv_reservedSMEM_offset_0_alias, 0, 64
	.other		__nv_reservedSMEM_offset_0_alias,@"STO_CUDA_RESERVED_SHARED STV_DEFAULT"
__nv_reservedSMEM_offset_0_alias:
	.zero		0
	.zero		64


//--------------------- .nv.constant0._Z12cudaConvolvePfS_Ph --------------------------
	.section	.nv.constant0._Z12cudaConvolvePfS_Ph,"a",@progbits
	.sectionflags	@""
	.align	4
.nv.constant0._Z12cudaConvolvePfS_Ph:
	.zero		920


//--------------------- SYMBOLS --------------------------

	.type		.nv.reservedSmem.offset0,@object
	.size		.nv.reservedSmem.offset0,0x4
	.type		.nv.reservedSmem.cap,@object
	.size		.nv.reservedSmem.cap,0x4
